	.headerflags	@"EF_CUDA_TEXMODE_UNIFIED EF_CUDA_64BIT_ADDRESS EF_CUDA_ACCELERATORS EF_CUDA_SM90 EF_CUDA_VIRTUAL_SM(EF_CUDA_SM90)"
	.elftype	@"ET_EXEC"


//--------------------- .nv.info                  --------------------------
	.section	.nv.info,"",@"SHT_CUDA_INFO"
	.align	4


	//----- nvinfo : EIATTR_REGCOUNT
	.align		4
        /*0000*/ 	.byte	0x04, 0x2f
        /*0002*/ 	.short	(.L_1 - .L_0)
	.align		4
.L_0:
        /*0004*/ 	.word	index@(triton_poi_fused_convolution_leaky_relu_3)
        /*0008*/ 	.word	0x0000000e


	//----- nvinfo : EIATTR_MIN_STACK_SIZE
	.align		4
.L_1:
        /*000c*/ 	.byte	0x04, 0x12
        /*000e*/ 	.short	(.L_3 - .L_2)
	.align		4
.L_2:
        /*0010*/ 	.word	index@(triton_poi_fused_convolution_leaky_relu_3)
        /*0014*/ 	.word	0x00000000


	//----- nvinfo : EIATTR_FRAME_SIZE
	.align		4
.L_3:
        /*0018*/ 	.byte	0x04, 0x11
        /*001a*/ 	.short	(.L_5 - .L_4)
	.align		4
.L_4:
        /*001c*/ 	.word	index@(triton_poi_fused_convolution_leaky_relu_3)
        /*0020*/ 	.word	0x00000000


	//----- nvinfo : EIATTR_MIN_STACK_SIZE
	.align		4
.L_5:
        /*0024*/ 	.byte	0x04, 0x12
        /*0026*/ 	.short	(.L_7 - .L_6)
	.align		4
.L_6:
        /*0028*/ 	.word	index@(triton_poi_fused_convolution_leaky_relu_3)
        /*002c*/ 	.word	0x00000000
.L_7:


//--------------------- .nv.info.triton_poi_fused_convolution_leaky_relu_3 --------------------------
	.section	.nv.info.triton_poi_fused_convolution_leaky_relu_3,"",@"SHT_CUDA_INFO"
	.sectionflags	@""
	.align	4


	//----- nvinfo : EIATTR_CUDA_API_VERSION
	.align		4
        /*0000*/ 	.byte	0x04, 0x37
        /*0002*/ 	.short	(.L_9 - .L_8)
.L_8:
        /*0004*/ 	.word	0x0000007c


	//----- nvinfo : EIATTR_KPARAM_INFO
	.align		4
.L_9:
        /*0008*/ 	.byte	0x04, 0x17
        /*000a*/ 	.short	(.L_11 - .L_10)
.L_10:
        /*000c*/ 	.word	0x00000000
        /*0010*/ 	.short	0x0003
        /*0012*/ 	.short	0x0018
        /*0014*/ 	.byte	0x00, 0xf0, 0x11, 0x00


	//----- nvinfo : EIATTR_KPARAM_INFO
	.align		4
.L_11:
        /*0018*/ 	.byte	0x04, 0x17
        /*001a*/ 	.short	(.L_13 - .L_12)
.L_12:
        /*001c*/ 	.word	0x00000000
        /*0020*/ 	.short	0x0002
        /*0022*/ 	.short	0x0010
        /*0024*/ 	.byte	0x00, 0xf4, 0x21, 0x00


	//----- nvinfo : EIATTR_KPARAM_INFO
	.align		4
.L_13:
        /*0028*/ 	.byte	0x04, 0x17
        /*002a*/ 	.short	(.L_15 - .L_14)
.L_14:
        /*002c*/ 	.word	0x00000000
        /*0030*/ 	.short	0x0001
        /*0032*/ 	.short	0x0008
        /*0034*/ 	.byte	0x00, 0xf4, 0x21, 0x00


	//----- nvinfo : EIATTR_KPARAM_INFO
	.align		4
.L_15:
        /*0038*/ 	.byte	0x04, 0x17
        /*003a*/ 	.short	(.L_17 - .L_16)
.L_16:
        /*003c*/ 	.word	0x00000000
        /*0040*/ 	.short	0x0000
        /*0042*/ 	.short	0x0000
        /*0044*/ 	.byte	0x00, 0xf4, 0x21, 0x00


	//----- nvinfo : EIATTR_SPARSE_MMA_MASK
	.align		4
.L_17:
        /*0048*/ 	.byte	0x03, 0x50
        /*004a*/ 	.short	0x0000


	//----- nvinfo : EIATTR_MAXREG_COUNT
	.align		4
        /*004c*/ 	.byte	0x03, 0x1b
        /*004e*/ 	.short	0x00ff


	//----- nvinfo : EIATTR_EXIT_INSTR_OFFSETS
	.align		4
        /*0050*/ 	.byte	0x04, 0x1c
        /*0052*/ 	.short	(.L_19 - .L_18)


	//   ....[0]....
.L_18:
        /*0054*/ 	.word	0x000001d0


	//   ....[1]....
        /*0058*/ 	.word	0x000001f0


	//----- nvinfo : EIATTR_REQNTID
	.align		4
.L_19:
        /*005c*/ 	.byte	0x04, 0x10
        /*005e*/ 	.short	(.L_21 - .L_20)
.L_20:
        /*0060*/ 	.word	0x00000080
        /*0064*/ 	.word	0x00000001
        /*0068*/ 	.word	0x00000001


	//----- nvinfo : EIATTR_CBANK_PARAM_SIZE
	.align		4
.L_21:
        /*006c*/ 	.byte	0x03, 0x19
        /*006e*/ 	.short	0x001c


	//----- nvinfo : EIATTR_PARAM_CBANK
	.align		4
        /*0070*/ 	.byte	0x04, 0x0a
        /*0072*/ 	.short	(.L_23 - .L_22)
	.align		4
.L_22:
        /*0074*/ 	.word	index@(.nv.constant0.triton_poi_fused_convolution_leaky_relu_3)
        /*0078*/ 	.short	0x0210
        /*007a*/ 	.short	0x001c


	//----- nvinfo : EIATTR_SW_WAR
	.align		4
.L_23:
        /*007c*/ 	.byte	0x04, 0x36
        /*007e*/ 	.short	(.L_25 - .L_24)
.L_24:
        /*0080*/ 	.word	0x00000008
.L_25:


//--------------------- .nv.callgraph             --------------------------
	.section	.nv.callgraph,"",@"SHT_CUDA_CALLGRAPH"
	.align	4
	.sectionentsize	8
	.align		4
        /*0000*/ 	.word	0x00000000
	.align		4
        /*0004*/ 	.word	0xffffffff
	.align		4
        /*0008*/ 	.word	0x00000000
	.align		4
        /*000c*/ 	.word	0xfffffffe
	.align		4
        /*0010*/ 	.word	0x00000000
	.align		4
        /*0014*/ 	.word	0xfffffffd
	.align		4
        /*0018*/ 	.word	0x00000000
	.align		4
        /*001c*/ 	.word	0xfffffffc


//--------------------- .text.triton_poi_fused_convolution_leaky_relu_3 --------------------------
	.section	.text.triton_poi_fused_convolution_leaky_relu_3,"ax",@progbits
	.align	128
        .global         triton_poi_fused_convolution_leaky_relu_3
        .type           triton_poi_fused_convolution_leaky_relu_3,@function
        .size           triton_poi_fused_convolution_leaky_relu_3,(.L_x_1 - triton_poi_fused_convolution_leaky_relu_3)
        .other          triton_poi_fused_convolution_leaky_relu_3,@"STO_CUDA_ENTRY STV_DEFAULT"
triton_poi_fused_convolution_leaky_relu_3:
.text.triton_poi_fused_convolution_leaky_relu_3:
[----:B------:R-:W0:Y:S02]  /*0000*/  LDC R1, c[0x0][0x28] ;  /* 0x00000a00ff017b82 */ /* 0x000e240000000800 */
[----:B------:R-:W1:Y:S01]  /*0010*/  S2R R0, SR_TID.X ;  /* 0x0000000000007919 */ /* 0x000e620000002100 */
[----:B------:R-:W2:Y:S01]  /*0020*/  LDC.64 R4, c[0x0][0x218] ;  /* 0x00008600ff047b82 */ /* 0x000ea20000000a00 */
[----:B------:R-:W-:Y:S01]  /*0030*/  ULDC.64 UR4, c[0x0][0x208] ;  /* 0x0000820000047ab9 */ /* 0x000fe20000000a00 */
[----:B------:R-:W-:Y:S01]  /*0040*/  ULDC.64 UR6, c[0x0][0x220] ;  /* 0x0000880000067ab9 */ /* 0x000fe20000000a00 */
[----:B------:R-:W3:Y:S05]  /*0050*/  S2R R7, SR_CTAID.X ;  /* 0x0000000000077919 */ /* 0x000eea0000002500 */
[----:B------:R-:W4:Y:S01]  /*0060*/  LDC.64 R2, c[0x0][0x210] ;  /* 0x00008400ff027b82 */ /* 0x000f220000000a00 */
[----:B-1----:R-:W-:-:S05]  /*0070*/  LOP3.LUT R0, R0, 0x7f, RZ, 0xc0, !PT ;  /* 0x0000007f00007812 */ /* 0x002fca00078ec0ff */
[----:B---3--:R-:W-:-:S04]  /*0080*/  IMAD R7, R7, 0x80, R0 ;  /* 0x0000008007077824 */ /* 0x008fc800078e0200 */
[C---:B------:R-:W-:Y:S01]  /*0090*/  IMAD.HI R0, R7.reuse, 0x55555556, RZ ;  /* 0x5555555607007827 */ /* 0x040fe200078e02ff */
[----:B------:R-:W-:-:S03]  /*00a0*/  ISETP.GE.AND P1, PT, R7, 0x180, PT ;  /* 0x000001800700780c */ /* 0x000fc60003f26270 */
[----:B----4-:R-:W-:Y:S01]  /*00b0*/  IMAD.WIDE R2, R7, 0x4, R2 ;  /* 0x0000000407027825 */ /* 0x010fe200078e0202 */
[----:B------:R-:W-:-:S04]  /*00c0*/  LEA.HI R0, R0, R0, RZ, 0x1 ;  /* 0x0000000000007211 */ /* 0x000fc800078f08ff */
[----:B------:R-:W-:-:S04]  /*00d0*/  SHF.R.S32.HI R9, RZ, 0x1f, R0 ;  /* 0x0000001fff097819 */ /* 0x000fc80000011400 */
[----:B------:R-:W-:-:S04]  /*00e0*/  LEA.HI R9, R9, R0, RZ, 0x5 ;  /* 0x0000000009097211 */ /* 0x000fc800078f28ff */
[----:B------:R-:W-:-:S05]  /*00f0*/  LOP3.LUT R9, R9, 0xffffffe0, RZ, 0xc0, !PT ;  /* 0xffffffe009097812 */ /* 0x000fca00078ec0ff */
[----:B------:R-:W-:Y:S02]  /*0100*/  IMAD.IADD R9, R0, 0x1, -R9 ;  /* 0x0000000100097824 */ /* 0x000fe400078e0a09 */
[----:B------:R-:W-:Y:S02]  /*0110*/  IMAD.MOV.U32 R0, RZ, RZ, RZ ;  /* 0x000000ffff007224 */ /* 0x000fe400078e00ff */
[----:B--2---:R-:W-:-:S04]  /*0120*/  IMAD.WIDE R4, R9, 0x4, R4 ;  /* 0x0000000409047825 */ /* 0x004fc800078e0204 */
[----:B------:R-:W-:Y:S01]  /*0130*/  IMAD.MOV.U32 R9, RZ, RZ, RZ ;  /* 0x000000ffff097224 */ /* 0x000fe200078e00ff */
[----:B------:R-:W2:Y:S05]  /*0140*/  @!P1 LDG.E R0, desc[UR4][R2.64] ;  /* 0x0000000402009981 */ /* 0x000eaa000c1e1900 */
[----:B------:R-:W2:Y:S01]  /*0150*/  @!P1 LDG.E.EL R9, desc[UR4][R4.64] ;  /* 0x0000000404099981 */ /* 0x000ea2000c2e1900 */
[----:B------:R-:W-:-:S04]  /*0160*/  IADD3 R6, P2, R7, UR6, RZ ;  /* 0x0000000607067c10 */ /* 0x000fc8000ff5e0ff */
[----:B------:R-:W-:Y:S02]  /*0170*/  LEA.HI.X.SX32 R7, R7, UR7, 0x1, P2 ;  /* 0x0000000707077c11 */ /* 0x000fe400090f0eff */
[----:B--2---:R-:W-:Y:S01]  /*0180*/  FSETP.GT.AND P0, PT, R0, -R9, PT ;  /* 0x800000090000720b */ /* 0x004fe20003f04000 */
[----:B------:R-:W-:-:S03]  /*0190*/  FADD R9, R9, R0 ;  /* 0x0000000009097221 */ /* 0x000fc60000000000 */
[----:B------:R-:W-:-:S05]  /*01a0*/  SEL R11, RZ, 0x1, !P0 ;  /* 0x00000001ff0b7807 */ /* 0x000fca0004000000 */
[----:B------:R1:W-:Y:S04]  /*01b0*/  @!P1 STG.E.U8 desc[UR4][R6.64], R11 ;  /* 0x0000000b06009986 */ /* 0x0003e8000c101104 */
[----:B------:R-:W-:Y:S01]  /*01c0*/  @!P0 FMUL R9, R9, 0.10000000149011611938 ;  /* 0x3dcccccd09098820 */ /* 0x000fe20000400000 */
[----:B------:R-:W-:Y:S06]  /*01d0*/  @P1 EXIT ;  /* 0x000000000000194d */ /* 0x000fec0003800000 */
[----:B------:R-:W-:Y:S01]  /*01e0*/  STG.E desc[UR4][R2.64], R9 ;  /* 0x0000000902007986 */ /* 0x000fe2000c101904 */
[----:B------:R-:W-:Y:S05]  /*01f0*/  EXIT ;  /* 0x000000000000794d */ /* 0x000fea0003800000 */
.L_x_0:
[----:B------:R-:W-:-:S00]  /*0200*/  BRA `(.L_x_0) ;  /* 0xfffffffc00fc7947 */ /* 0x000fc0000383ffff */
[----:B------:R-:W-:-:S00]  /*0210*/  NOP ;  /* 0x0000000000007918 */ /* 0x000fc00000000000 */
        /* <DEDUP_REMOVED lines=14> */
.L_x_1:


//--------------------- .nv.constant0.triton_poi_fused_convolution_leaky_relu_3 --------------------------
	.section	.nv.constant0.triton_poi_fused_convolution_leaky_relu_3,"a",@progbits
	.sectionflags	@""
	.align	4
.nv.constant0.triton_poi_fused_convolution_leaky_relu_3:
	.zero		556
